//
// Generated by NVIDIA NVVM Compiler
//
// Compiler Build ID: CL-36424714
// Cuda compilation tools, release 13.0, V13.0.88
// Based on NVVM 20.0.0
//

.version 9.0
.target sm_100
.address_size 64

	// .globl	_Z3fftPfS_
// _ZZ3fftPfS_E2SA has been demoted
// _ZZ3fftPfS_E2SB has been demoted
// _ZZ3fftPfS_E4SROT has been demoted

.visible .entry _Z3fftPfS_(
	.param .u64 .ptr .align 1 _Z3fftPfS__param_0,
	.param .u64 .ptr .align 1 _Z3fftPfS__param_1
)
{
	.reg .pred 	%p<5>;
	.reg .b16 	%rs<28>;
	.reg .b32 	%r<93>;
	.reg .b32 	%f<108>;
	.reg .b64 	%rd<21>;
	// demoted variable
	.shared .align 4 .b8 _ZZ3fftPfS_E2SA[4096];
	// demoted variable
	.shared .align 4 .b8 _ZZ3fftPfS_E2SB[4096];
	// demoted variable
	.shared .align 4 .b8 _ZZ3fftPfS_E4SROT[8192];
	ld.param.u64 	%rd1, [_Z3fftPfS__param_0];
	ld.param.u64 	%rd2, [_Z3fftPfS__param_1];
	cvta.to.global.u64 	%rd3, %rd2;
	cvta.to.global.u64 	%rd4, %rd1;
	mov.u32 	%r1, %tid.x;
	mov.u32 	%r2, %ctaid.x;
	shl.b32 	%r3, %r2, 9;
	add.s32 	%r4, %r3, %r1;
	mul.wide.u32 	%rd5, %r4, 4;
	add.s64 	%rd6, %rd4, %rd5;
	ld.global.f32 	%f1, [%rd6];
	shl.b32 	%r5, %r1, 2;
	mov.u32 	%r6, _ZZ3fftPfS_E2SA;
	add.s32 	%r7, %r6, %r5;
	st.shared.f32 	[%r7], %f1;
	add.s32 	%r8, %r4, 1024;
	mul.wide.u32 	%rd7, %r8, 4;
	add.s64 	%rd8, %rd4, %rd7;
	ld.global.f32 	%f2, [%rd8];
	mov.u32 	%r9, %ntid.x;
	shl.b32 	%r10, %r9, 2;
	add.s32 	%r11, %r7, %r10;
	st.shared.f32 	[%r11], %f2;
	mul.wide.u32 	%rd9, %r1, 4;
	add.s64 	%rd10, %rd3, %rd9;
	ld.global.f32 	%f3, [%rd10];
	mov.u32 	%r12, _ZZ3fftPfS_E4SROT;
	add.s32 	%r13, %r12, %r5;
	st.shared.f32 	[%r13], %f3;
	mul.wide.s32 	%rd11, %r9, 4;
	add.s64 	%rd12, %rd10, %rd11;
	ld.global.f32 	%f4, [%rd12];
	add.s32 	%r14, %r13, %r10;
	st.shared.f32 	[%r14], %f4;
	add.s64 	%rd13, %rd12, %rd11;
	ld.global.f32 	%f5, [%rd13];
	add.s32 	%r15, %r14, %r10;
	st.shared.f32 	[%r15], %f5;
	add.s64 	%rd14, %rd13, %rd11;
	ld.global.f32 	%f6, [%rd14];
	add.s32 	%r16, %r15, %r10;
	st.shared.f32 	[%r16], %f6;
	bar.sync 	0;
	mad.lo.s32 	%r17, %r2, %r9, %r1;
	and.b32  	%r18, %r1, 1022;
	cvt.u16.u32 	%rs1, %r1;
	shl.b16 	%rs2, %rs1, 1;
	and.b16  	%rs3, %rs2, 2;
	sub.s16 	%rs4, 1, %rs3;
	shl.b32 	%r19, %r17, 16;
	cvt.u16.u32 	%rs5, %r17;
	shr.u16 	%rs6, %rs5, 15;
	add.s16 	%rs7, %rs5, %rs6;
	and.b16  	%rs8, %rs7, -2;
	sub.s16 	%rs9, %rs5, %rs8;
	cvt.s32.s16 	%r20, %rs9;
	shr.s32 	%r21, %r19, 25;
	mul.lo.s32 	%r22, %r21, %r20;
	cvt.u16.u32 	%rs10, %r22;
	shl.b16 	%rs11, %rs10, 1;
	sub.s16 	%rs12, 1, %rs11;
	cvt.rn.f32.s16 	%f7, %rs12;
	and.b32  	%r23, %r5, 4088;
	add.s32 	%r24, %r6, %r23;
	ld.shared.f32 	%f8, [%r24];
	cvt.rn.f32.s16 	%f9, %rs4;
	ld.shared.f32 	%f10, [%r24+2048];
	fma.rn.f32 	%f11, %f10, %f9, %f8;
	mul.f32 	%f12, %f11, %f7;
	shl.b32 	%r25, %r1, 9;
	and.b32  	%r26, %r25, 512;
	add.s32 	%r27, %r26, %r18;
	add.s32 	%r28, %r22, %r27;
	shl.b32 	%r29, %r28, 2;
	mov.u32 	%r30, _ZZ3fftPfS_E2SB;
	add.s32 	%r31, %r30, %r29;
	st.shared.f32 	[%r31], %f12;
	ld.shared.f32 	%f13, [%r24+4];
	ld.shared.f32 	%f14, [%r24+2052];
	fma.rn.f32 	%f15, %f14, %f9, %f13;
	setp.eq.s16 	%p1, %rs10, 0;
	selp.u32 	%r32, 1, 0, %p1;
	or.b32  	%r33, %r27, %r32;
	shl.b32 	%r34, %r33, 2;
	add.s32 	%r35, %r30, %r34;
	st.shared.f32 	[%r35], %f15;
	bar.sync 	0;
	setp.eq.s32 	%p2, %r2, 0;
	selp.b32 	%r36, 512, 0, %p2;
	add.s32 	%r37, %r36, %r1;
	shl.b32 	%r38, %r37, 2;
	add.s32 	%r39, %r30, %r38;
	ld.shared.f32 	%f16, [%r39];
	st.global.f32 	[%rd6], %f16;
	bar.sync 	0;
	mul.wide.u32 	%rd15, %r37, 4;
	add.s64 	%rd16, %rd4, %rd15;
	ld.global.f32 	%f17, [%rd16];
	st.shared.f32 	[%r39], %f17;
	bar.sync 	0;
	mul.wide.s16 	%r40, %rs9, 2;
	cvt.u16.u32 	%rs13, %r21;
	and.b16  	%rs14, %rs13, 128;
	shr.u16 	%rs15, %rs14, 7;
	add.s16 	%rs16, %rs13, %rs15;
	and.b16  	%rs17, %rs16, 254;
	sub.s16 	%rs18, %rs13, %rs17;
	cvt.u32.u16 	%r41, %rs18;
	cvt.s32.s8 	%r42, %r41;
	and.b32  	%r43, %r42, 65535;
	add.s32 	%r44, %r40, %r43;
	shr.s16 	%rs19, %rs5, 15;
	shr.u16 	%rs20, %rs19, 7;
	add.s16 	%rs21, %rs5, %rs20;
	and.b16  	%rs22, %rs21, -512;
	sub.s16 	%rs23, %rs5, %rs22;
	cvt.s32.s16 	%r45, %rs23;
	add.s32 	%r46, %r30, %r23;
	ld.shared.f32 	%f18, [%r46];
	ld.shared.f32 	%f19, [%r46+2048];
	fma.rn.f32 	%f20, %f19, %f9, %f18;
	add.s32 	%r47, %r7, %r5;
	st.shared.f32 	[%r47], %f20;
	ld.shared.f32 	%f21, [%r46+4];
	ld.shared.f32 	%f22, [%r46+2052];
	fma.rn.f32 	%f23, %f22, %f9, %f21;
	st.shared.f32 	[%r47+4], %f23;
	shl.b32 	%r48, %r45, 15;
	and.b32  	%r49, %r48, -65536;
	mul.lo.s32 	%r50, %r49, %r44;
	shr.s32 	%r51, %r50, 13;
	add.s32 	%r52, %r12, %r51;
	ld.shared.f32 	%f24, [%r52];
	ld.shared.f32 	%f25, [%r52+4];
	mul.f32 	%f26, %f23, %f25;
	fma.rn.f32 	%f27, %f20, %f24, %f26;
	mul.wide.u16 	%r53, %rs2, 4;
	add.s32 	%r54, %r30, %r53;
	st.shared.f32 	[%r54], %f27;
	mul.f32 	%f28, %f23, %f24;
	mul.f32 	%f29, %f25, %f20;
	sub.f32 	%f30, %f28, %f29;
	st.shared.f32 	[%r54+4], %f30;
	bar.sync 	0;
	shr.u32 	%r55, %r1, 8;
	and.b32  	%r56, %r1, 1;
	setp.eq.b32 	%p3, %r56, 1;
	cvt.u16.u32 	%rs24, %r55;
	selp.b16 	%rs25, %rs24, 0, %p3;
	shl.b16 	%rs26, %rs25, 1;
	sub.s16 	%rs27, 1, %rs26;
	cvt.rn.f32.s16 	%f31, %rs27;
	ld.shared.f32 	%f32, [%r46];
	ld.shared.f32 	%f33, [%r46+2048];
	fma.rn.f32 	%f34, %f33, %f9, %f32;
	mul.f32 	%f35, %f34, %f31;
	mul.wide.u16 	%r57, %rs25, 4;
	add.s32 	%r58, %r47, %r57;
	st.shared.f32 	[%r58], %f35;
	ld.shared.f32 	%f36, [%r46+4];
	ld.shared.f32 	%f37, [%r46+2052];
	fma.rn.f32 	%f38, %f37, %f9, %f36;
	setp.eq.s16 	%p4, %rs25, 0;
	selp.b32 	%r59, 4, 0, %p4;
	add.s32 	%r60, %r47, %r59;
	st.shared.f32 	[%r60], %f38;
	bar.sync 	0;
	shl.b32 	%r61, %r1, 3;
	and.b32  	%r62, %r61, 8;
	shl.b32 	%r63, %r1, 1;
	and.b32  	%r64, %r63, 4;
	or.b32  	%r65, %r62, %r64;
	shr.u32 	%r66, %r1, 3;
	mul.lo.s32 	%r67, %r65, %r66;
	ld.shared.f32 	%f39, [%r24];
	ld.shared.f32 	%f40, [%r24+2048];
	fma.rn.f32 	%f41, %f40, %f9, %f39;
	st.shared.f32 	[%r54], %f41;
	ld.shared.f32 	%f42, [%r24+4];
	ld.shared.f32 	%f43, [%r24+2052];
	fma.rn.f32 	%f44, %f43, %f9, %f42;
	st.shared.f32 	[%r54+4], %f44;
	shl.b32 	%r68, %r67, 3;
	add.s32 	%r69, %r12, %r68;
	ld.shared.f32 	%f45, [%r69];
	ld.shared.f32 	%f46, [%r69+4];
	mul.f32 	%f47, %f44, %f46;
	fma.rn.f32 	%f48, %f41, %f45, %f47;
	st.shared.f32 	[%r47], %f48;
	mul.f32 	%f49, %f44, %f45;
	mul.f32 	%f50, %f46, %f41;
	sub.f32 	%f51, %f49, %f50;
	st.shared.f32 	[%r47+4], %f51;
	bar.sync 	0;
	ld.shared.f32 	%f52, [%r24];
	and.b32  	%r70, %r63, 2;
	sub.s32 	%r71, 1, %r70;
	cvt.rn.f32.s32 	%f53, %r71;
	ld.shared.f32 	%f54, [%r24+2048];
	fma.rn.f32 	%f55, %f54, %f53, %f52;
	mul.f32 	%f56, %f55, %f31;
	add.s32 	%r72, %r54, %r57;
	st.shared.f32 	[%r72], %f56;
	ld.shared.f32 	%f57, [%r24+4];
	ld.shared.f32 	%f58, [%r24+2052];
	fma.rn.f32 	%f59, %f58, %f9, %f57;
	add.s32 	%r73, %r54, %r59;
	st.shared.f32 	[%r73], %f59;
	bar.sync 	0;
	shl.b32 	%r74, %r1, 5;
	and.b32  	%r75, %r74, 32;
	and.b32  	%r76, %r61, 16;
	or.b32  	%r77, %r75, %r76;
	shr.u32 	%r78, %r1, 5;
	mul.lo.s32 	%r79, %r77, %r78;
	ld.shared.f32 	%f60, [%r46];
	ld.shared.f32 	%f61, [%r46+2048];
	fma.rn.f32 	%f62, %f61, %f9, %f60;
	st.shared.f32 	[%r47], %f62;
	ld.shared.f32 	%f63, [%r46+4];
	ld.shared.f32 	%f64, [%r46+2052];
	fma.rn.f32 	%f65, %f64, %f9, %f63;
	st.shared.f32 	[%r47+4], %f65;
	shl.b32 	%r80, %r79, 3;
	add.s32 	%r81, %r12, %r80;
	ld.shared.f32 	%f66, [%r81];
	ld.shared.f32 	%f67, [%r81+4];
	mul.f32 	%f68, %f65, %f67;
	fma.rn.f32 	%f69, %f62, %f66, %f68;
	st.shared.f32 	[%r54], %f69;
	mul.f32 	%f70, %f65, %f66;
	mul.f32 	%f71, %f67, %f62;
	sub.f32 	%f72, %f70, %f71;
	st.shared.f32 	[%r54+4], %f72;
	bar.sync 	0;
	ld.shared.f32 	%f73, [%r46];
	ld.shared.f32 	%f74, [%r46+2048];
	fma.rn.f32 	%f75, %f74, %f53, %f73;
	mul.f32 	%f76, %f75, %f31;
	st.shared.f32 	[%r58], %f76;
	ld.shared.f32 	%f77, [%r46+4];
	ld.shared.f32 	%f78, [%r46+2052];
	fma.rn.f32 	%f79, %f78, %f9, %f77;
	st.shared.f32 	[%r60], %f79;
	bar.sync 	0;
	shl.b32 	%r82, %r1, 7;
	and.b32  	%r83, %r82, 128;
	and.b32  	%r84, %r74, 64;
	or.b32  	%r85, %r83, %r84;
	shr.u32 	%r86, %r1, 7;
	mul.lo.s32 	%r87, %r85, %r86;
	ld.shared.f32 	%f80, [%r24];
	ld.shared.f32 	%f81, [%r24+2048];
	fma.rn.f32 	%f82, %f81, %f9, %f80;
	st.shared.f32 	[%r54], %f82;
	ld.shared.f32 	%f83, [%r24+4];
	ld.shared.f32 	%f84, [%r24+2052];
	fma.rn.f32 	%f85, %f84, %f9, %f83;
	st.shared.f32 	[%r54+4], %f85;
	shl.b32 	%r88, %r87, 3;
	add.s32 	%r89, %r12, %r88;
	ld.shared.f32 	%f86, [%r89];
	ld.shared.f32 	%f87, [%r89+4];
	mul.f32 	%f88, %f85, %f87;
	fma.rn.f32 	%f89, %f82, %f86, %f88;
	st.shared.f32 	[%r47], %f89;
	mul.f32 	%f90, %f85, %f86;
	mul.f32 	%f91, %f87, %f82;
	sub.f32 	%f92, %f90, %f91;
	st.shared.f32 	[%r47+4], %f92;
	bar.sync 	0;
	ld.shared.f32 	%f93, [%r24];
	ld.shared.f32 	%f94, [%r24+2048];
	fma.rn.f32 	%f95, %f94, %f53, %f93;
	mul.f32 	%f96, %f95, %f31;
	st.shared.f32 	[%r72], %f96;
	ld.shared.f32 	%f97, [%r24+4];
	ld.shared.f32 	%f98, [%r24+2052];
	fma.rn.f32 	%f99, %f98, %f9, %f97;
	st.shared.f32 	[%r73], %f99;
	bar.sync 	0;
	ld.shared.f32 	%f100, [%r46];
	ld.shared.f32 	%f101, [%r46+2048];
	fma.rn.f32 	%f102, %f101, %f9, %f100;
	st.shared.f32 	[%r47], %f102;
	ld.shared.f32 	%f103, [%r46+4];
	ld.shared.f32 	%f104, [%r46+2052];
	fma.rn.f32 	%f105, %f104, %f9, %f103;
	st.shared.f32 	[%r47+4], %f105;
	bar.sync 	0;
	ld.shared.f32 	%f106, [%r7];
	shl.b32 	%r90, %r2, 10;
	or.b32  	%r91, %r90, %r1;
	mul.wide.u32 	%rd17, %r91, 4;
	add.s64 	%rd18, %rd4, %rd17;
	st.global.f32 	[%rd18], %f106;
	ld.shared.f32 	%f107, [%r11];
	add.s32 	%r92, %r91, %r9;
	mul.wide.u32 	%rd19, %r92, 4;
	add.s64 	%rd20, %rd4, %rd19;
	st.global.f32 	[%rd20], %f107;
	ret;

}


// ===== COMPILED SASS (sm_100) =====

	.target	sm_100

	.elftype	@"ET_EXEC"


//--------------------- .note.nv.tkinfo           --------------------------
	.section	.note.nv.tkinfo,"",@"SHT_NOTE"
	.sectionflags	@"SHF_NOTE_NV_TKINFO"
	.tkinfo
        /*0018*/ 	.word	0x00000002
        /*0030*/ 	.string	""
        /*0030*/ 	.string	"ptxas"
        /*0030*/ 	.string	"Cuda compilation tools, release 13.0, V13.0.88"
        /*0030*/ 	.string	"Build cuda_13.0.r13.0/compiler.36424714_0"
        /*0030*/ 	.string	"-arch sm_100 -m 64 "



//--------------------- .note.nv.cuinfo           --------------------------
	.section	.note.nv.cuinfo,"",@"SHT_NOTE"
	.sectionflags	@"SHF_NOTE_NV_CUINFO"
        /*0018*/ 	.short	0x0002
        /*001a*/ 	.short	0x0064
        /*001c*/ 	.short	0x0082
	.zero		2


//--------------------- .nv.info                  --------------------------
	.section	.nv.info,"",@"SHT_CUDA_INFO"
	.align	4


	//----- nvinfo : EIATTR_REGCOUNT
	.align		4
        /*0000*/ 	.byte	0x04, 0x2f
        /*0002*/ 	.short	(.L_1 - .L_0)
	.align		4
.L_0:
        /*0004*/ 	.word	index@(_Z3fftPfS_)
        /*0008*/ 	.word	0x0000001f


	//----- nvinfo : EIATTR_FRAME_SIZE
	.align		4
.L_1:
        /*000c*/ 	.byte	0x04, 0x11
        /*000e*/ 	.short	(.L_3 - .L_2)
	.align		4
.L_2:
        /*0010*/ 	.word	index@(_Z3fftPfS_)
        /*0014*/ 	.word	0x00000000


	//----- nvinfo : EIATTR_MIN_STACK_SIZE
	.align		4
.L_3:
        /*0018*/ 	.byte	0x04, 0x12
        /*001a*/ 	.short	(.L_5 - .L_4)
	.align		4
.L_4:
        /*001c*/ 	.word	index@(_Z3fftPfS_)
        /*0020*/ 	.word	0x00000000
.L_5:


//--------------------- .nv.compat                --------------------------
	.section	.nv.compat,"",@"SHT_CUDA_COMPAT_INFO"
	.align	4
        /*0000*/ 	.byte	0x02, 0x09, 0x00, 0x00, 0x02, 0x02, 0x01, 0x00, 0x02, 0x05, 0x05, 0x00, 0x03, 0x07, 0x01, 0x01
        /*0010*/ 	.byte	0x02, 0x03, 0x00, 0x00, 0x02, 0x06, 0x01, 0x00, 0x04, 0x0b, 0x08, 0x00, 0x09, 0x00, 0x00, 0x00
        /*0020*/ 	.byte	0x00, 0x00, 0x00, 0x00


//--------------------- .nv.info._Z3fftPfS_       --------------------------
	.section	.nv.info._Z3fftPfS_,"",@"SHT_CUDA_INFO"
	.sectionflags	@""
	.align	4


	//----- nvinfo : EIATTR_CUDA_API_VERSION
	.align		4
        /*0000*/ 	.byte	0x04, 0x37
        /*0002*/ 	.short	(.L_7 - .L_6)
.L_6:
        /*0004*/ 	.word	0x00000082


	//----- nvinfo : EIATTR_KPARAM_INFO
	.align		4
.L_7:
        /*0008*/ 	.byte	0x04, 0x17
        /*000a*/ 	.short	(.L_9 - .L_8)
.L_8:
        /*000c*/ 	.word	0x00000000
        /*0010*/ 	.short	0x0001
        /*0012*/ 	.short	0x0008
        /*0014*/ 	.byte	0x00, 0xf5, 0x21, 0x00


	//----- nvinfo : EIATTR_KPARAM_INFO
	.align		4
.L_9:
        /*0018*/ 	.byte	0x04, 0x17
        /*001a*/ 	.short	(.L_11 - .L_10)
.L_10:
        /*001c*/ 	.word	0x00000000
        /*0020*/ 	.short	0x0000
        /*0022*/ 	.short	0x0000
        /*0024*/ 	.byte	0x00, 0xf5, 0x21, 0x00


	//----- nvinfo : EIATTR_SPARSE_MMA_MASK
	.align		4
.L_11:
        /*0028*/ 	.byte	0x03, 0x50
        /*002a*/ 	.short	0x0000


	//----- nvinfo : EIATTR_MAXREG_COUNT
	.align		4
        /*002c*/ 	.byte	0x03, 0x1b
        /*002e*/ 	.short	0x00ff


	//----- nvinfo : EIATTR_NUM_BARRIERS
	.align		4
        /*0030*/ 	.byte	0x02, 0x4c
        /*0032*/ 	.byte	0x01
	.zero		1


	//----- nvinfo : EIATTR_MERCURY_ISA_VERSION
	.align		4
        /*0034*/ 	.byte	0x03, 0x5f
        /*0036*/ 	.short	0x0101


	//----- nvinfo : EIATTR_VRC_CTA_INIT_COUNT
	.align		4
        /*0038*/ 	.byte	0x02, 0x4a
	.zero		1
	.zero		1


	//----- nvinfo : EIATTR_EXIT_INSTR_OFFSETS
	.align		4
        /*003c*/ 	.byte	0x04, 0x1c
        /*003e*/ 	.short	(.L_13 - .L_12)


	//   ....[0]....
.L_12:
        /*0040*/ 	.word	0x000011a0


	//----- nvinfo : EIATTR_CBANK_PARAM_SIZE
	.align		4
.L_13:
        /*0044*/ 	.byte	0x03, 0x19
        /*0046*/ 	.short	0x0010


	//----- nvinfo : EIATTR_PARAM_CBANK
	.align		4
        /*0048*/ 	.byte	0x04, 0x0a
        /*004a*/ 	.short	(.L_15 - .L_14)
	.align		4
.L_14:
        /*004c*/ 	.word	index@(.nv.constant0._Z3fftPfS_)
        /*0050*/ 	.short	0x0380
        /*0052*/ 	.short	0x0010


	//----- nvinfo : EIATTR_SW_WAR
	.align		4
.L_15:
        /*0054*/ 	.byte	0x04, 0x36
        /*0056*/ 	.short	(.L_17 - .L_16)
.L_16:
        /*0058*/ 	.word	0x00000008
.L_17:


//--------------------- .nv.callgraph             --------------------------
	.section	.nv.callgraph,"",@"SHT_CUDA_CALLGRAPH"
	.align	4
	.sectionentsize	8
	.align		4
        /*0000*/ 	.word	0x00000000
	.align		4
        /*0004*/ 	.word	0xffffffff
	.align		4
        /*0008*/ 	.word	0x00000000
	.align		4
        /*000c*/ 	.word	0xfffffffe
	.align		4
        /*0010*/ 	.word	0x00000000
	.align		4
        /*0014*/ 	.word	0xfffffffd
	.align		4
        /*0018*/ 	.word	0x00000000
	.align		4
        /*001c*/ 	.word	0xfffffffc


//--------------------- .text._Z3fftPfS_          --------------------------
	.section	.text._Z3fftPfS_,"ax",@progbits
	.align	128
        .global         _Z3fftPfS_
        .type           _Z3fftPfS_,@function
        .size           _Z3fftPfS_,(.L_x_1 - _Z3fftPfS_)
        .other          _Z3fftPfS_,@"STO_CUDA_ENTRY STV_DEFAULT"
_Z3fftPfS_:
.text._Z3fftPfS_:
[----:B------:R-:W-:Y:S01]  /*0000*/  LDC R1, c[0x0][0x37c] ;  /* 0x0000df00ff017b82 */ /* 0x000fe20000000800 */
[----:B------:R-:W0:Y:S07]  /*0010*/  S2R R11, SR_TID.X ;  /* 0x00000000000b7919 */ /* 0x000e2e0000002100 */
[----:B------:R-:W0:Y:S01]  /*0020*/  LDC.64 R14, c[0x0][0x388] ;  /* 0x0000e200ff0e7b82 */ /* 0x000e220000000a00 */
[----:B------:R-:W1:Y:S01]  /*0030*/  LDCU.64 UR8, c[0x0][0x358] ;  /* 0x00006b00ff0877ac */ /* 0x000e620008000a00 */
[----:B------:R-:W2:Y:S06]  /*0040*/  S2R R0, SR_CTAID.X ;  /* 0x0000000000007919 */ /* 0x000eac0000002500 */
[----:B------:R-:W3:Y:S08]  /*0050*/  LDC R9, c[0x0][0x360] ;  /* 0x0000d800ff097b82 */ /* 0x000ef00000000800 */
[----:B------:R-:W4:Y:S01]  /*0060*/  LDC.64 R2, c[0x0][0x380] ;  /* 0x0000e000ff027b82 */ /* 0x000f220000000a00 */
[----:B0-----:R-:W-:-:S04]  /*0070*/  IMAD.WIDE.U32 R14, R11, 0x4, R14 ;  /* 0x000000040b0e7825 */ /* 0x001fc800078e000e */
[----:B--2---:R-:W-:Y:S01]  /*0080*/  IMAD R5, R0, 0x200, R11 ;  /* 0x0000020000057824 */ /* 0x004fe200078e020b */
[----:B-1----:R0:W2:Y:S01]  /*0090*/  LDG.E R19, desc[UR8][R14.64] ;  /* 0x000000080e137981 */ /* 0x0020a2000c1e1900 */
[----:B---3--:R-:W-:-:S04]  /*00a0*/  IMAD.WIDE R20, R9, 0x4, R14 ;  /* 0x0000000409147825 */ /* 0x008fc800078e020e */
[----:B------:R-:W-:Y:S01]  /*00b0*/  VIADD R13, R5, 0x400 ;  /* 0x00000400050d7836 */ /* 0x000fe20000000000 */
[----:B------:R-:W3:Y:S01]  /*00c0*/  LDG.E R6, desc[UR8][R20.64] ;  /* 0x0000000814067981 */ /* 0x000ee2000c1e1900 */
[----:B------:R-:W-:-:S04]  /*00d0*/  IMAD.WIDE R22, R9, 0x4, R20 ;  /* 0x0000000409167825 */ /* 0x000fc800078e0214 */
[----:B----4-:R-:W-:-:S04]  /*00e0*/  IMAD.WIDE.U32 R4, R5, 0x4, R2 ;  /* 0x0000000405047825 */ /* 0x010fc800078e0002 */
[----:B------:R-:W-:Y:S01]  /*00f0*/  IMAD.WIDE.U32 R12, R13, 0x4, R2 ;  /* 0x000000040d0c7825 */ /* 0x000fe200078e0002 */
[----:B------:R-:W4:Y:S03]  /*0100*/  LDG.E R7, desc[UR8][R4.64] ;  /* 0x0000000804077981 */ /* 0x000f26000c1e1900 */
[----:B------:R-:W-:Y:S02]  /*0110*/  IMAD.WIDE R24, R9, 0x4, R22 ;  /* 0x0000000409187825 */ /* 0x000fe400078e0216 */
[----:B------:R1:W5:Y:S04]  /*0120*/  LDG.E R13, desc[UR8][R12.64] ;  /* 0x000000080c0d7981 */ /* 0x000368000c1e1900 */
[----:B------:R-:W3:Y:S04]  /*0130*/  LDG.E R23, desc[UR8][R22.64] ;  /* 0x0000000816177981 */ /* 0x000ee8000c1e1900 */
[----:B------:R1:W3:Y:S01]  /*0140*/  LDG.E R24, desc[UR8][R24.64] ;  /* 0x0000000818187981 */ /* 0x0002e2000c1e1900 */
[----:B------:R-:W1:Y:S01]  /*0150*/  S2UR UR6, SR_CgaCtaId ;  /* 0x00000000000679c3 */ /* 0x000e620000008800 */
[----:B------:R-:W-:Y:S01]  /*0160*/  UMOV UR4, 0x400 ;  /* 0x0000040000047882 */ /* 0x000fe20000000000 */
[----:B------:R-:W-:Y:S01]  /*0170*/  IMAD R17, R0, R9, R11 ;  /* 0x0000000900117224 */ /* 0x000fe200078e020b */
[----:B------:R-:W-:Y:S01]  /*0180*/  UIADD3 UR5, UPT, UPT, UR4, 0x2000, URZ ;  /* 0x0000200004057890 */ /* 0x000fe2000fffe0ff */
[----:B------:R-:W-:-:S03]  /*0190*/  SHF.L.U32 R8, R11, 0x2, RZ ;  /* 0x000000020b087819 */ /* 0x000fc600000006ff */
[----:B0-----:R-:W-:-:S04]  /*01a0*/  LOP3.LUT R14, R17, 0xffff, RZ, 0xc0, !PT ;  /* 0x0000ffff110e7812 */ /* 0x001fc800078ec0ff */
[----:B------:R-:W-:-:S04]  /*01b0*/  LEA.HI R14, R14, R17, RZ, 0x11 ;  /* 0x000000110e0e7211 */ /* 0x000fc800078f88ff */
[----:B------:R-:W-:Y:S01]  /*01c0*/  LOP3.LUT R16, R14, 0xfffe, RZ, 0xc0, !PT ;  /* 0x0000fffe0e107812 */ /* 0x000fe200078ec0ff */
[----:B-1----:R-:W-:Y:S02]  /*01d0*/  ULEA UR5, UR6, UR5, 0x18 ;  /* 0x0000000506057291 */ /* 0x002fe4000f8ec0ff */
[----:B------:R-:W-:-:S04]  /*01e0*/  ULEA UR7, UR6, UR4, 0x18 ;  /* 0x0000000406077291 */ /* 0x000fc8000f8ec0ff */
[C---:B------:R-:W-:Y:S02]  /*01f0*/  VIADD R12, R8.reuse, UR5 ;  /* 0x00000005080c7c36 */ /* 0x040fe40008000000 */
[----:B------:R-:W-:Y:S02]  /*0200*/  VIADD R15, R8, UR7 ;  /* 0x00000007080f7c36 */ /* 0x000fe40008000000 */
[----:B------:R-:W-:-:S03]  /*0210*/  IMAD R14, R9, 0x4, R12 ;  /* 0x00000004090e7824 */ /* 0x000fc600078e020c */
[C---:B------:R-:W-:Y:S01]  /*0220*/  LEA R10, R9.reuse, R15, 0x2 ;  /* 0x0000000f090a7211 */ /* 0x040fe200078e10ff */
[----:B------:R-:W-:-:S05]  /*0230*/  IMAD R18, R9, 0x4, R14 ;  /* 0x0000000409127824 */ /* 0x000fca00078e020e */
[----:B------:R-:W-:Y:S02]  /*0240*/  LEA R21, R9, R18, 0x2 ;  /* 0x0000001209157211 */ /* 0x000fe400078e10ff */
[----:B------:R-:W-:-:S04]  /*0250*/  IADD3 R16, PT, PT, RZ, -R16, RZ ;  /* 0x80000010ff107210 */ /* 0x000fc80007ffe0ff */
[----:B------:R-:W-:-:S05]  /*0260*/  PRMT R20, R16, 0x7710, RZ ;  /* 0x0000771010147816 */ /* 0x000fca00000000ff */
[----:B------:R-:W-:Y:S01]  /*0270*/  IMAD.IADD R20, R17, 0x1, R20 ;  /* 0x0000000111147824 */ /* 0x000fe200078e0214 */
[----:B------:R-:W-:Y:S02]  /*0280*/  LOP3.LUT R12, R8, 0xff8, RZ, 0xc0, !PT ;  /* 0x00000ff8080c7812 */ /* 0x000fe400078ec0ff */
[----:B------:R-:W-:Y:S01]  /*0290*/  SHF.L.U32 R16, R11, 0x1, RZ ;  /* 0x000000010b107819 */ /* 0x000fe200000006ff */
[----:B------:R-:W-:-:S04]  /*02a0*/  UIADD3 UR4, UPT, UPT, UR4, 0x1000, URZ ;  /* 0x0000100004047890 */ /* 0x000fc8000fffe0ff */
[----:B------:R-:W-:Y:S01]  /*02b0*/  ULEA UR4, UR6, UR4, 0x18 ;  /* 0x0000000406047291 */ /* 0x000fe2000f8ec0ff */
[----:B------:R-:W-:Y:S01]  /*02c0*/  ISETP.NE.AND P1, PT, R0, RZ, PT ;  /* 0x000000ff0000720c */ /* 0x000fe20003f25270 */
[----:B------:R-:W-:-:S12]  /*02d0*/  VIADD R25, R11, 0x200 ;  /* 0x000002000b197836 */ /* 0x000fd80000000000 */
[----:B------:R-:W-:Y:S01]  /*02e0*/  @P1 IMAD.MOV R25, RZ, RZ, R11 ;  /* 0x000000ffff191224 */ /* 0x000fe200078e020b */
[----:B----4-:R0:W-:Y:S04]  /*02f0*/  STS [R8+UR7], R7 ;  /* 0x0000000708007988 */ /* 0x0101e80008000807 */
[----:B-----5:R1:W-:Y:S04]  /*0300*/  STS [R10], R13 ;  /* 0x0000000d0a007388 */ /* 0x0203e80000000800 */
[----:B--2---:R2:W-:Y:S04]  /*0310*/  STS [R8+UR5], R19 ;  /* 0x0000001308007988 */ /* 0x0045e80008000805 */
[----:B---3--:R-:W-:Y:S04]  /*0320*/  STS [R14], R6 ;  /* 0x000000060e007388 */ /* 0x008fe80000000800 */
[----:B------:R3:W-:Y:S04]  /*0330*/  STS [R18], R23 ;  /* 0x0000001712007388 */ /* 0x0007e80000000800 */
[----:B------:R4:W-:Y:S01]  /*0340*/  STS [R21], R24 ;  /* 0x0000001815007388 */ /* 0x0009e20000000800 */
[----:B------:R-:W-:Y:S01]  /*0350*/  BAR.SYNC.DEFER_BLOCKING 0x0 ;  /* 0x0000000000007b1d */ /* 0x000fe20000010000 */
[----:B0-----:R-:W-:Y:S01]  /*0360*/  IMAD.U32 R7, R17, 0x10000, RZ ;  /* 0x0001000011077824 */ /* 0x001fe200078e00ff */
[----:B-1----:R-:W-:-:S04]  /*0370*/  PRMT R13, R20, 0x9910, RZ ;  /* 0x00009910140d7816 */ /* 0x002fc800000000ff */
[----:B--2---:R-:W-:Y:S02]  /*0380*/  SHF.R.S32.HI R19, RZ, 0x19, R7 ;  /* 0x00000019ff137819 */ /* 0x004fe40000011407 */
[----:B---3--:R-:W-:Y:S02]  /*0390*/  MOV R18, R13 ;  /* 0x0000000d00127202 */ /* 0x008fe40000000f00 */
[----:B------:R-:W-:-:S03]  /*03a0*/  LOP3.LUT R14, R16, 0x2, RZ, 0xc0, !PT ;  /* 0x00000002100e7812 */ /* 0x000fc600078ec0ff */
[----:B------:R-:W-:Y:S02]  /*03b0*/  IMAD R6, R18, R19, RZ ;  /* 0x0000001312067224 */ /* 0x000fe400078e02ff */
[----:B------:R-:W-:Y:S01]  /*03c0*/  IMAD.MOV R13, RZ, RZ, -R14 ;  /* 0x000000ffff0d7224 */ /* 0x000fe200078e0a0e */
[----:B------:R-:W-:Y:S04]  /*03d0*/  LDS R22, [R12+UR7] ;  /* 0x000000070c167984 */ /* 0x000fe80008000800 */
[----:B------:R-:W0:Y:S01]  /*03e0*/  LDS R20, [R12+UR7+0x800] ;  /* 0x000800070c147984 */ /* 0x000e220008000800 */
[----:B------:R-:W-:Y:S02]  /*03f0*/  SHF.L.U32 R7, R6, 0x1, RZ ;  /* 0x0000000106077819 */ /* 0x000fe400000006ff */
[----:B------:R-:W-:-:S02]  /*0400*/  PRMT R13, R13, 0x7710, RZ ;  /* 0x000077100d0d7816 */ /* 0x000fc400000000ff */
[----:B------:R-:W-:-:S03]  /*0410*/  IADD3 R7, PT, PT, RZ, -R7, RZ ;  /* 0x80000007ff077210 */ /* 0x000fc60007ffe0ff */
[----:B------:R-:W-:Y:S01]  /*0420*/  VIADD R13, R13, 0x1 ;  /* 0x000000010d0d7836 */ /* 0x000fe20000000000 */
[----:B----4-:R-:W-:Y:S02]  /*0430*/  PRMT R21, R7, 0x7710, RZ ;  /* 0x0000771007157816 */ /* 0x010fe400000000ff */
[----:B------:R-:W-:-:S03]  /*0440*/  SHF.L.U32 R23, R11, 0x9, RZ ;  /* 0x000000090b177819 */ /* 0x000fc600000006ff */
[----:B------:R-:W-:Y:S01]  /*0450*/  VIADD R21, R21, 0x1 ;  /* 0x0000000115157836 */ /* 0x000fe20000000000 */
[----:B------:R-:W0:Y:S01]  /*0460*/  I2F.S16 R13, R13 ;  /* 0x0000000d000d7306 */ /* 0x000e220000101400 */
[----:B------:R-:W-:Y:S02]  /*0470*/  LOP3.LUT R7, R11, 0x3fe, RZ, 0xc0, !PT ;  /* 0x000003fe0b077812 */ /* 0x000fe400078ec0ff */
[----:B------:R-:W-:-:S05]  /*0480*/  LOP3.LUT R24, R23, 0x200, RZ, 0xc0, !PT ;  /* 0x0000020017187812 */ /* 0x000fca00078ec0ff */
[----:B------:R-:W1:Y:S01]  /*0490*/  I2F.S16 R21, R21 ;  /* 0x0000001500157306 */ /* 0x000e620000101400 */
[----:B------:R-:W-:-:S05]  /*04a0*/  IMAD.IADD R7, R7, 0x1, R24 ;  /* 0x0000000107077824 */ /* 0x000fca00078e0218 */
[----:B------:R-:W-:-:S04]  /*04b0*/  IADD3 R23, PT, PT, R6, R7, RZ ;  /* 0x0000000706177210 */ /* 0x000fc80007ffe0ff */
[----:B------:R-:W-:Y:S01]  /*04c0*/  LEA R23, R23, UR4, 0x2 ;  /* 0x0000000417177c11 */ /* 0x000fe2000f8e10ff */
[----:B0-----:R-:W-:-:S04]  /*04d0*/  FFMA R20, R13, R20, R22 ;  /* 0x000000140d147223 */ /* 0x001fc80000000016 */
[----:B-1----:R-:W-:-:S05]  /*04e0*/  FMUL R20, R21, R20 ;  /* 0x0000001415147220 */ /* 0x002fca0000400000 */
[----:B------:R0:W-:Y:S04]  /*04f0*/  STS [R23], R20 ;  /* 0x0000001417007388 */ /* 0x0001e80000000800 */
[----:B------:R-:W-:Y:S04]  /*0500*/  LDS R22, [R12+UR7+0x4] ;  /* 0x000004070c167984 */ /* 0x000fe80008000800 */
[----:B------:R-:W1:Y:S01]  /*0510*/  LDS R21, [R12+UR7+0x804] ;  /* 0x000804070c157984 */ /* 0x000e620008000800 */
[----:B------:R-:W-:-:S04]  /*0520*/  PRMT R6, R6, 0x9910, RZ ;  /* 0x0000991006067816 */ /* 0x000fc800000000ff */
[----:B------:R-:W-:-:S04]  /*0530*/  ISETP.NE.AND P0, PT, R6, RZ, PT ;  /* 0x000000ff0600720c */ /* 0x000fc80003f05270 */
[----:B------:R-:W-:-:S04]  /*0540*/  SEL R6, RZ, 0x1, P0 ;  /* 0x00000001ff067807 */ /* 0x000fc80000000000 */
[----:B------:R-:W-:-:S04]  /*0550*/  IADD3 R6, PT, PT, R7, R6, RZ ;  /* 0x0000000607067210 */ /* 0x000fc80007ffe0ff */
[----:B0-----:R-:W-:Y:S01]  /*0560*/  LEA R20, R6, UR4, 0x2 ;  /* 0x0000000406147c11 */ /* 0x001fe2000f8e10ff */
[----:B-1----:R-:W-:-:S05]  /*0570*/  FFMA R21, R13, R21, R22 ;  /* 0x000000150d157223 */ /* 0x002fca0000000016 */
[----:B------:R-:W-:Y:S01]  /*0580*/  STS [R20], R21 ;  /* 0x0000001514007388 */ /* 0x000fe20000000800 */
[C---:B------:R-:W-:Y:S01]  /*0590*/  LEA R22, R25.reuse, UR4, 0x2 ;  /* 0x0000000419167c11 */ /* 0x040fe2000f8e10ff */
[----:B------:R-:W-:Y:S06]  /*05a0*/  BAR.SYNC.DEFER_BLOCKING 0x0 ;  /* 0x0000000000007b1d */ /* 0x000fec0000010000 */
[----:B------:R-:W0:Y:S01]  /*05b0*/  LDS R23, [R22] ;  /* 0x0000000016177984 */ /* 0x000e220000000800 */
[----:B------:R-:W-:-:S03]  /*05c0*/  IMAD.WIDE.U32 R6, R25, 0x4, R2 ;  /* 0x0000000419067825 */ /* 0x000fc600078e0002 */
[----:B0-----:R-:W-:Y:S01]  /*05d0*/  STG.E desc[UR8][R4.64], R23 ;  /* 0x0000001704007986 */ /* 0x001fe2000c101908 */
[----:B------:R-:W-:Y:S06]  /*05e0*/  BAR.SYNC.DEFER_BLOCKING 0x0 ;  /* 0x0000000000007b1d */ /* 0x000fec0000010000 */
[----:B------:R0:W2:Y:S01]  /*05f0*/  LDG.E R7, desc[UR8][R6.64] ;  /* 0x0000000806077981 */ /* 0x0000a2000c1e1900 */
[----:B------:R-:W-:Y:S02]  /*0600*/  PRMT R21, R17, 0x9910, RZ ;  /* 0x0000991011157816 */ /* 0x000fe400000000ff */
[----:B------:R-:W-:-:S02]  /*0610*/  LOP3.LUT R20, R19, 0x80, RZ, 0xc0, !PT ;  /* 0x0000008013147812 */ /* 0x000fc400078ec0ff */
[----:B------:R-:W-:Y:S02]  /*0620*/  SHF.R.S32.HI R21, RZ, 0xf, R21 ;  /* 0x0000000fff157819 */ /* 0x000fe40000011415 */
[----:B------:R-:W-:Y:S02]  /*0630*/  LEA.HI R20, R20, R19, RZ, 0x19 ;  /* 0x0000001314147211 */ /* 0x000fe400078fc8ff */
[----:B------:R-:W-:Y:S02]  /*0640*/  IADD3 R15, PT, PT, R8, R15, RZ ;  /* 0x0000000f080f7210 */ /* 0x000fe40007ffe0ff */
[----:B0-----:R-:W-:Y:S02]  /*0650*/  LOP3.LUT R6, R21, 0xffff, RZ, 0xc0, !PT ;  /* 0x0000ffff15067812 */ /* 0x001fe400078ec0ff */
[----:B------:R-:W-:-:S05]  /*0660*/  LOP3.LUT R20, R20, 0xfe, RZ, 0xc0, !PT ;  /* 0x000000fe14147812 */ /* 0x000fca00078ec0ff */
[----:B------:R-:W-:-:S05]  /*0670*/  IMAD.MOV R20, RZ, RZ, -R20 ;  /* 0x000000ffff147224 */ /* 0x000fca00078e0a14 */
[----:B------:R-:W-:-:S05]  /*0680*/  PRMT R20, R20, 0x7710, RZ ;  /* 0x0000771014147816 */ /* 0x000fca00000000ff */
[----:B------:R-:W-:-:S05]  /*0690*/  IMAD.IADD R19, R19, 0x1, R20 ;  /* 0x0000000113137824 */ /* 0x000fca00078e0214 */
[----:B------:R-:W-:Y:S01]  /*06a0*/  LOP3.LUT R19, R19, 0xffff, RZ, 0xc0, !PT ;  /* 0x0000ffff13137812 */ /* 0x000fe200078ec0ff */
[----:B--2---:R0:W-:Y:S01]  /*06b0*/  STS [R22], R7 ;  /* 0x0000000716007388 */ /* 0x0041e20000000800 */
[----:B------:R-:W-:Y:S06]  /*06c0*/  BAR.SYNC.DEFER_BLOCKING 0x0 ;  /* 0x0000000000007b1d */ /* 0x000fec0000010000 */
[----:B------:R-:W-:Y:S04]  /*06d0*/  LDS R24, [R12+UR4] ;  /* 0x000000040c187984 */ /* 0x000fe80008000800 */
[----:B------:R-:W1:Y:S01]  /*06e0*/  LDS R25, [R12+UR4+0x800] ;  /* 0x000800040c197984 */ /* 0x000e620008000800 */
[----:B0-----:R-:W-:-:S04]  /*06f0*/  LEA.HI R7, R6, R17, RZ, 0x19 ;  /* 0x0000001106077211 */ /* 0x001fc800078fc8ff */
[----:B------:R-:W-:-:S04]  /*0700*/  LOP3.LUT R7, R7, 0xfe00, RZ, 0xc0, !PT ;  /* 0x0000fe0007077812 */ /* 0x000fc800078ec0ff */
[----:B------:R-:W-:-:S04]  /*0710*/  IADD3 R7, PT, PT, RZ, -R7, RZ ;  /* 0x80000007ff077210 */ /* 0x000fc80007ffe0ff */
[----:B------:R-:W-:-:S04]  /*0720*/  PRMT R20, R7, 0x7710, RZ ;  /* 0x0000771007147816 */ /* 0x000fc800000000ff */
[----:B------:R-:W-:Y:S01]  /*0730*/  IADD3 R17, PT, PT, R17, R20, RZ ;  /* 0x0000001411117210 */ /* 0x000fe20007ffe0ff */
[----:B-1----:R-:W-:-:S05]  /*0740*/  FFMA R4, R13, R25, R24 ;  /* 0x000000190d047223 */ /* 0x002fca0000000018 */
[----:B------:R-:W-:Y:S04]  /*0750*/  STS [R15], R4 ;  /* 0x000000040f007388 */ /* 0x000fe80000000800 */
[----:B------:R-:W-:Y:S04]  /*0760*/  LDS R6, [R12+UR4+0x4] ;  /* 0x000004040c067984 */ /* 0x000fe80008000800 */
[----:B------:R-:W0:Y:S01]  /*0770*/  LDS R5, [R12+UR4+0x804] ;  /* 0x000804040c057984 */ /* 0x000e220008000800 */
[----:B------:R-:W-:Y:S02]  /*0780*/  PRMT R17, R17, 0x9910, RZ ;  /* 0x0000991011117816 */ /* 0x000fe400000000ff */
[----:B------:R-:W-:-:S03]  /*0790*/  PRMT R7, R19, 0x8880, RZ ;  /* 0x0000888013077816 */ /* 0x000fc600000000ff */
[----:B------:R-:W-:Y:S01]  /*07a0*/  IMAD.SHL.U32 R17, R17, 0x8000, RZ ;  /* 0x0000800011117824 */ /* 0x000fe200078e00ff */
[----:B------:R-:W-:-:S04]  /*07b0*/  LOP3.LUT R7, R7, 0xffff, RZ, 0xc0, !PT ;  /* 0x0000ffff07077812 */ /* 0x000fc800078ec0ff */
[----:B------:R-:W-:Y:S02]  /*07c0*/  LEA R7, R18, R7, 0x1 ;  /* 0x0000000712077211 */ /* 0x000fe400078e08ff */
[----:B------:R-:W-:-:S05]  /*07d0*/  LOP3.LUT R18, R17, 0xffff0000, RZ, 0xc0, !PT ;  /* 0xffff000011127812 */ /* 0x000fca00078ec0ff */
[----:B------:R-:W-:-:S05]  /*07e0*/  IMAD R7, R7, R18, RZ ;  /* 0x0000001207077224 */ /* 0x000fca00078e02ff */
[----:B------:R-:W-:Y:S01]  /*07f0*/  LEA.HI.SX32 R7, R7, UR5, 0x13 ;  /* 0x0000000507077c11 */ /* 0x000fe2000f8f9aff */
[----:B0-----:R-:W-:-:S05]  /*0800*/  FFMA R6, R13, R5, R6 ;  /* 0x000000050d067223 */ /* 0x001fca0000000006 */
[----:B------:R-:W-:Y:S04]  /*0810*/  STS [R15+0x4], R6 ;  /* 0x000004060f007388 */ /* 0x000fe80000000800 */
[----:B------:R-:W0:Y:S04]  /*0820*/  LDS R17, [R7+0x4] ;  /* 0x0000040007117984 */ /* 0x000e280000000800 */
[----:B------:R-:W1:Y:S01]  /*0830*/  LDS R5, [R7] ;  /* 0x0000000007057984 */ /* 0x000e620000000800 */
[----:B------:R-:W-:Y:S01]  /*0840*/  LOP3.LUT R18, R16, 0xffff, RZ, 0xc0, !PT ;  /* 0x0000ffff10127812 */ /* 0x000fe200078ec0ff */
[-C--:B0-----:R-:W-:Y:S01]  /*0850*/  FMUL R19, R6, R17.reuse ;  /* 0x0000001106137220 */ /* 0x081fe20000400000 */
[----:B------:R-:W-:-:S02]  /*0860*/  FMUL R21, R4, R17 ;  /* 0x0000001104157220 */ /* 0x000fc40000400000 */
[----:B------:R-:W-:Y:S01]  /*0870*/  LEA R17, R18, UR4, 0x2 ;  /* 0x0000000412117c11 */ /* 0x000fe2000f8e10ff */
[-C--:B-1----:R-:W-:Y:S01]  /*0880*/  FFMA R4, R4, R5.reuse, R19 ;  /* 0x0000000504047223 */ /* 0x082fe20000000013 */
[----:B------:R-:W-:-:S05]  /*0890*/  FFMA R5, R6, R5, -R21 ;  /* 0x0000000506057223 */ /* 0x000fca0000000815 */
[----:B------:R-:W-:Y:S01]  /*08a0*/  STS.64 [R17], R4 ;  /* 0x0000000411007388 */ /* 0x000fe20000000a00 */
[----:B------:R-:W-:Y:S01]  /*08b0*/  BAR.SYNC.DEFER_BLOCKING 0x0 ;  /* 0x0000000000007b1d */ /* 0x000fe20000010000 */
[----:B------:R-:W-:Y:S02]  /*08c0*/  LOP3.LUT R18, R11, 0x1, RZ, 0xc0, !PT ;  /* 0x000000010b127812 */ /* 0x000fe400078ec0ff */
[----:B------:R-:W-:Y:S02]  /*08d0*/  SHF.R.U32.HI R6, RZ, 0x8, R11 ;  /* 0x00000008ff067819 */ /* 0x000fe4000001160b */
[----:B------:R-:W-:-:S04]  /*08e0*/  ISETP.NE.U32.AND P0, PT, R18, 0x1, PT ;  /* 0x000000011200780c */ /* 0x000fc80003f05070 */
[----:B------:R-:W-:-:S05]  /*08f0*/  SEL R7, R6, RZ, !P0 ;  /* 0x000000ff06077207 */ /* 0x000fca0004000000 */
[----:B------:R-:W-:Y:S01]  /*0900*/  IMAD.SHL.U32 R6, R7, 0x2, RZ ;  /* 0x0000000207067824 */ /* 0x000fe200078e00ff */
[----:B------:R-:W-:Y:S04]  /*0910*/  LDS R20, [R12+UR4] ;  /* 0x000000040c147984 */ /* 0x000fe80008000800 */
[----:B------:R-:W0:Y:S01]  /*0920*/  LDS R19, [R12+UR4+0x800] ;  /* 0x000800040c137984 */ /* 0x000e220008000800 */
[----:B------:R-:W-:-:S04]  /*0930*/  IADD3 R6, PT, PT, RZ, -R6, RZ ;  /* 0x80000006ff067210 */ /* 0x000fc80007ffe0ff */
[----:B------:R-:W-:-:S05]  /*0940*/  PRMT R18, R6, 0x7710, RZ ;  /* 0x0000771006127816 */ /* 0x000fca00000000ff */
[----:B------:R-:W-:-:S06]  /*0950*/  VIADD R18, R18, 0x1 ;  /* 0x0000000112127836 */ /* 0x000fcc0000000000 */
[----:B------:R-:W1:Y:S01]  /*0960*/  I2F.S16 R18, R18 ;  /* 0x0000001200127306 */ /* 0x000e620000101400 */
[----:B------:R-:W-:Y:S01]  /*0970*/  LOP3.LUT R6, R7, 0xffff, RZ, 0xc0, !PT ;  /* 0x0000ffff07067812 */ /* 0x000fe200078ec0ff */
[----:B0-----:R-:W-:-:S03]  /*0980*/  FFMA R19, R13, R19, R20 ;  /* 0x000000130d137223 */ /* 0x001fc60000000014 */
[----:B------:R-:W-:Y:S01]  /*0990*/  LEA R20, R6, R15, 0x2 ;  /* 0x0000000f06147211 */ /* 0x000fe200078e10ff */
[----:B-1----:R-:W-:-:S05]  /*09a0*/  FMUL R5, R18, R19 ;  /* 0x0000001312057220 */ /* 0x002fca0000400000 */
[----:B------:R-:W-:Y:S04]  /*09b0*/  STS [R20], R5 ;  /* 0x0000000514007388 */ /* 0x000fe80000000800 */
[----:B------:R-:W-:Y:S04]  /*09c0*/  LDS R4, [R12+UR4+0x4] ;  /* 0x000004040c047984 */ /* 0x000fe80008000800 */
[----:B------:R-:W0:Y:S01]  /*09d0*/  LDS R21, [R12+UR4+0x804] ;  /* 0x000804040c157984 */ /* 0x000e220008000800 */
[----:B------:R-:W-:-:S04]  /*09e0*/  PRMT R7, R7, 0x9910, RZ ;  /* 0x0000991007077816 */ /* 0x000fc800000000ff */
[----:B------:R-:W-:-:S04]  /*09f0*/  ISETP.NE.AND P0, PT, R7, RZ, PT ;  /* 0x000000ff0700720c */ /* 0x000fc80003f05270 */
[----:B------:R-:W-:-:S05]  /*0a00*/  SEL R22, RZ, 0x4, P0 ;  /* 0x00000004ff167807 */ /* 0x000fca0000000000 */
[----:B------:R-:W-:Y:S02]  /*0a10*/  IMAD.IADD R19, R15, 0x1, R22 ;  /* 0x000000010f137824 */ /* 0x000fe400078e0216 */
[----:B0-----:R-:W-:-:S05]  /*0a20*/  FFMA R4, R13, R21, R4 ;  /* 0x000000150d047223 */ /* 0x001fca0000000004 */
[----:B------:R0:W-:Y:S01]  /*0a30*/  STS [R19], R4 ;  /* 0x0000000413007388 */ /* 0x0001e20000000800 */
[----:B------:R-:W-:Y:S06]  /*0a40*/  BAR.SYNC.DEFER_BLOCKING 0x0 ;  /* 0x0000000000007b1d */ /* 0x000fec0000010000 */
[----:B------:R-:W-:Y:S04]  /*0a50*/  LDS R24, [R12+UR7] ;  /* 0x000000070c187984 */ /* 0x000fe80008000800 */
[----:B------:R-:W1:Y:S01]  /*0a60*/  LDS R5, [R12+UR7+0x800] ;  /* 0x000800070c057984 */ /* 0x000e620008000800 */
[----:B------:R-:W-:-:S02]  /*0a70*/  SHF.L.U32 R7, R11, 0x3, RZ ;  /* 0x000000030b077819 */ /* 0x000fc400000006ff */
[----:B0-----:R-:W-:Y:S01]  /*0a80*/  SHF.R.U32.HI R4, RZ, 0x3, R11 ;  /* 0x00000003ff047819 */ /* 0x001fe2000001160b */
[----:B-1----:R-:W-:-:S05]  /*0a90*/  FFMA R24, R13, R5, R24 ;  /* 0x000000050d187223 */ /* 0x002fca0000000018 */
[----:B------:R-:W-:Y:S04]  /*0aa0*/  STS [R17], R24 ;  /* 0x0000001811007388 */ /* 0x000fe80000000800 */
[----:B------:R-:W-:Y:S04]  /*0ab0*/  LDS R26, [R12+UR7+0x4] ;  /* 0x000004070c1a7984 */ /* 0x000fe80008000800 */
[----:B------:R-:W0:Y:S01]  /*0ac0*/  LDS R21, [R12+UR7+0x804] ;  /* 0x000804070c157984 */ /* 0x000e220008000800 */
[----:B------:R-:W-:-:S04]  /*0ad0*/  LOP3.LUT R5, R7, 0x8, RZ, 0xc0, !PT ;  /* 0x0000000807057812 */ /* 0x000fc800078ec0ff */
[----:B------:R-:W-:-:S05]  /*0ae0*/  LOP3.LUT R5, R5, 0x4, R16, 0xf8, !PT ;  /* 0x0000000405057812 */ /* 0x000fca00078ef810 */
[----:B------:R-:W-:-:S05]  /*0af0*/  IMAD R4, R5, R4, RZ ;  /* 0x0000000405047224 */ /* 0x000fca00078e02ff */
[----:B------:R-:W-:Y:S01]  /*0b00*/  LEA R4, R4, UR5, 0x3 ;  /* 0x0000000504047c11 */ /* 0x000fe2000f8e18ff */
[----:B0-----:R-:W-:-:S05]  /*0b10*/  FFMA R26, R13, R21, R26 ;  /* 0x000000150d1a7223 */ /* 0x001fca000000001a */
[----:B------:R-:W-:Y:S04]  /*0b20*/  STS [R17+0x4], R26 ;  /* 0x0000041a11007388 */ /* 0x000fe80000000800 */
[----:B------:R-:W0:Y:S02]  /*0b30*/  LDS.64 R4, [R4] ;  /* 0x0000000004047984 */ /* 0x000e240000000a00 */
[-C--:B0-----:R-:W-:Y:S01]  /*0b40*/  FMUL R21, R26, R5.reuse ;  /* 0x000000051a157220 */ /* 0x081fe20000400000 */
[----:B------:R-:W-:-:S03]  /*0b50*/  FMUL R5, R24, R5 ;  /* 0x0000000518057220 */ /* 0x000fc60000400000 */
[-C--:B------:R-:W-:Y:S01]  /*0b60*/  FFMA R24, R24, R4.reuse, R21 ;  /* 0x0000000418187223 */ /* 0x080fe20000000015 */
[----:B------:R-:W-:-:S04]  /*0b70*/  FFMA R28, R26, R4, -R5 ;  /* 0x000000041a1c7223 */ /* 0x000fc80000000805 */
[----:B------:R-:W-:Y:S04]  /*0b80*/  STS [R15], R24 ;  /* 0x000000180f007388 */ /* 0x000fe80000000800 */
[----:B------:R-:W-:Y:S01]  /*0b90*/  STS [R15+0x4], R28 ;  /* 0x0000041c0f007388 */ /* 0x000fe20000000800 */
[----:B------:R-:W-:Y:S06]  /*0ba0*/  BAR.SYNC.DEFER_BLOCKING 0x0 ;  /* 0x0000000000007b1d */ /* 0x000fec0000010000 */
[----:B------:R-:W-:Y:S04]  /*0bb0*/  LDS R5, [R12+UR7] ;  /* 0x000000070c057984 */ /* 0x000fe80008000800 */
[----:B------:R-:W0:Y:S01]  /*0bc0*/  LDS R16, [R12+UR7+0x800] ;  /* 0x000800070c107984 */ /* 0x000e220008000800 */
[----:B------:R-:W-:-:S04]  /*0bd0*/  IADD3 R14, PT, PT, -R14, 0x1, RZ ;  /* 0x000000010e0e7810 */ /* 0x000fc80007ffe1ff */
[----:B------:R-:W-:-:S05]  /*0be0*/  I2FP.F32.S32 R14, R14 ;  /* 0x0000000e000e7245 */ /* 0x000fca0000201400 */
[----:B0-----:R-:W-:Y:S01]  /*0bf0*/  FFMA R5, R14, R16, R5 ;  /* 0x000000100e057223 */ /* 0x001fe20000000005 */
[----:B------:R-:W-:-:S03]  /*0c00*/  IMAD R16, R6, 0x4, R17 ;  /* 0x0000000406107824 */ /* 0x000fc600078e0211 */
[----:B------:R-:W-:-:S05]  /*0c10*/  FMUL R5, R18, R5 ;  /* 0x0000000512057220 */ /* 0x000fca0000400000 */
[----:B------:R-:W-:Y:S04]  /*0c20*/  STS [R16], R5 ;  /* 0x0000000510007388 */ /* 0x000fe80000000800 */
[----:B------:R-:W-:Y:S04]  /*0c30*/  LDS R4, [R12+UR7+0x4] ;  /* 0x000004070c047984 */ /* 0x000fe80008000800 */
[----:B------:R-:W0:Y:S01]  /*0c40*/  LDS R6, [R12+UR7+0x804] ;  /* 0x000804070c067984 */ /* 0x000e220008000800 */
[----:B------:R-:W-:Y:S01]  /*0c50*/  IADD3 R22, PT, PT, R17, R22, RZ ;  /* 0x0000001611167210 */ /* 0x000fe20007ffe0ff */
[----:B0-----:R-:W-:-:S05]  /*0c60*/  FFMA R23, R13, R6, R4 ;  /* 0x000000060d177223 */ /* 0x001fca0000000004 */
[----:B------:R-:W-:Y:S01]  /*0c70*/  STS [R22], R23 ;  /* 0x0000001716007388 */ /* 0x000fe20000000800 */
[----:B------:R-:W-:Y:S06]  /*0c80*/  BAR.SYNC.DEFER_BLOCKING 0x0 ;  /* 0x0000000000007b1d */ /* 0x000fec0000010000 */
[----:B------:R-:W-:Y:S04]  /*0c90*/  LDS R6, [R12+UR4] ;  /* 0x000000040c067984 */ /* 0x000fe80008000800 */
[----:B------:R-:W0:Y:S01]  /*0ca0*/  LDS R4, [R12+UR4+0x800] ;  /* 0x000800040c047984 */ /* 0x000e220008000800 */
[----:B------:R-:W-:Y:S01]  /*0cb0*/  IMAD.SHL.U32 R21, R11, 0x20, RZ ;  /* 0x000000200b157824 */ /* 0x000fe200078e00ff */
[----:B------:R-:W-:Y:S01]  /*0cc0*/  SHF.R.U32.HI R5, RZ, 0x5, R11 ;  /* 0x00000005ff057819 */ /* 0x000fe2000001160b */
[----:B0-----:R-:W-:-:S05]  /*0cd0*/  FFMA R6, R13, R4, R6 ;  /* 0x000000040d067223 */ /* 0x001fca0000000006 */
        /* <DEDUP_REMOVED lines=13> */
[----:B------:R-:W-:-:S05]  /*0db0*/  FFMA R7, R24, R4, -R5 ;  /* 0x0000000418077223 */ /* 0x000fca0000000805 */
[----:B------:R-:W-:Y:S01]  /*0dc0*/  STS.64 [R17], R6 ;  /* 0x0000000611007388 */ /* 0x000fe20000000a00 */
[----:B------:R-:W-:Y:S06]  /*0dd0*/  BAR.SYNC.DEFER_BLOCKING 0x0 ;  /* 0x0000000000007b1d */ /* 0x000fec0000010000 */
[----:B------:R-:W-:Y:S04]  /*0de0*/  LDS R5, [R12+UR4] ;  /* 0x000000040c057984 */ /* 0x000fe80008000800 */
[----:B------:R-:W0:Y:S02]  /*0df0*/  LDS R23, [R12+UR4+0x800] ;  /* 0x000800040c177984 */ /* 0x000e240008000800 */
[----:B0-----:R-:W-:-:S04]  /*0e00*/  FFMA R5, R14, R23, R5 ;  /* 0x000000170e057223 */ /* 0x001fc80000000005 */
[----:B------:R-:W-:-:S05]  /*0e10*/  FMUL R5, R18, R5 ;  /* 0x0000000512057220 */ /* 0x000fca0000400000 */
[----:B------:R-:W-:Y:S04]  /*0e20*/  STS [R20], R5 ;  /* 0x0000000514007388 */ /* 0x000fe80000000800 */
[----:B------:R-:W-:Y:S04]  /*0e30*/  LDS R4, [R12+UR4+0x4] ;  /* 0x000004040c047984 */ /* 0x000fe80008000800 */
[----:B------:R-:W0:Y:S02]  /*0e40*/  LDS R23, [R12+UR4+0x804] ;  /* 0x000804040c177984 */ /* 0x000e240008000800 */
[----:B0-----:R-:W-:-:S05]  /*0e50*/  FFMA R4, R13, R23, R4 ;  /* 0x000000170d047223 */ /* 0x001fca0000000004 */
[----:B------:R-:W-:Y:S01]  /*0e60*/  STS [R19], R4 ;  /* 0x0000000413007388 */ /* 0x000fe20000000800 */
[----:B------:R-:W-:Y:S06]  /*0e70*/  BAR.SYNC.DEFER_BLOCKING 0x0 ;  /* 0x0000000000007b1d */ /* 0x000fec0000010000 */
[----:B------:R-:W-:Y:S04]  /*0e80*/  LDS R6, [R12+UR7] ;  /* 0x000000070c067984 */ /* 0x000fe80008000800 */
[----:B------:R-:W0:Y:S01]  /*0e90*/  LDS R7, [R12+UR7+0x800] ;  /* 0x000800070c077984 */ /* 0x000e220008000800 */
[----:B------:R-:W-:-:S04]  /*0ea0*/  SHF.L.U32 R5, R11, 0x7, RZ ;  /* 0x000000070b057819 */ /* 0x000fc800000006ff */
[----:B------:R-:W-:Y:S01]  /*0eb0*/  LOP3.LUT R20, R5, 0x80, RZ, 0xc0, !PT ;  /* 0x0000008005147812 */ /* 0x000fe200078ec0ff */
[----:B0-----:R-:W-:-:S05]  /*0ec0*/  FFMA R6, R13, R7, R6 ;  /* 0x000000070d067223 */ /* 0x001fca0000000006 */
[----:B------:R-:W-:Y:S04]  /*0ed0*/  STS [R17], R6 ;  /* 0x0000000611007388 */ /* 0x000fe80000000800 */
[----:B------:R-:W-:Y:S04]  /*0ee0*/  LDS R24, [R12+UR7+0x4] ;  /* 0x000004070c187984 */ /* 0x000fe80008000800 */
[----:B------:R-:W0:Y:S01]  /*0ef0*/  LDS R7, [R12+UR7+0x804] ;  /* 0x000804070c077984 */ /* 0x000e220008000800 */
[----:B------:R-:W-:Y:S02]  /*0f00*/  LOP3.LUT R20, R20, 0x40, R21, 0xf8, !PT ;  /* 0x0000004014147812 */ /* 0x000fe400078ef815 */
[----:B------:R-:W-:-:S05]  /*0f10*/  SHF.R.U32.HI R5, RZ, 0x7, R11 ;  /* 0x00000007ff057819 */ /* 0x000fca000001160b */
        /* <DEDUP_REMOVED lines=23> */
[----:B------:R-:W0:Y:S02]  /*1090*/  LDS R6, [R12+UR4+0x800] ;  /* 0x000800040c067984 */ /* 0x000e240008000800 */
[----:B0-----:R-:W-:-:S05]  /*10a0*/  FFMA R4, R13, R6, R4 ;  /* 0x000000060d047223 */ /* 0x001fca0000000004 */
[----:B------:R-:W-:Y:S04]  /*10b0*/  STS [R15], R4 ;  /* 0x000000040f007388 */ /* 0x000fe80000000800 */
[----:B------:R-:W-:Y:S04]  /*10c0*/  LDS R6, [R12+UR4+0x4] ;  /* 0x000004040c067984 */ /* 0x000fe80008000800 */
[----:B------:R-:W0:Y:S02]  /*10d0*/  LDS R7, [R12+UR4+0x804] ;  /* 0x000804040c077984 */ /* 0x000e240008000800 */
[----:B0-----:R-:W-:-:S05]  /*10e0*/  FFMA R6, R13, R7, R6 ;  /* 0x000000070d067223 */ /* 0x001fca0000000006 */
[----:B------:R-:W-:Y:S01]  /*10f0*/  STS [R15+0x4], R6 ;  /* 0x000004060f007388 */ /* 0x000fe20000000800 */
[----:B------:R-:W-:Y:S01]  /*1100*/  BAR.SYNC.DEFER_BLOCKING 0x0 ;  /* 0x0000000000007b1d */ /* 0x000fe20000010000 */
[----:B------:R-:W-:-:S05]  /*1110*/  IMAD.SHL.U32 R0, R0, 0x400, RZ ;  /* 0x0000040000007824 */ /* 0x000fca00078e00ff */
[----:B------:R-:W0:Y:S04]  /*1120*/  LDS R7, [R8+UR7] ;  /* 0x0000000708077984 */ /* 0x000e280008000800 */
[----:B------:R-:W1:Y:S01]  /*1130*/  LDS R13, [R10] ;  /* 0x000000000a0d7984 */ /* 0x000e620000000800 */
[----:B------:R-:W-:-:S04]  /*1140*/  LOP3.LUT R0, R0, R11, RZ, 0xfc, !PT ;  /* 0x0000000b00007212 */ /* 0x000fc800078efcff */
[C---:B------:R-:W-:Y:S01]  /*1150*/  IADD3 R9, PT, PT, R0.reuse, R9, RZ ;  /* 0x0000000900097210 */ /* 0x040fe20007ffe0ff */
[----:B------:R-:W-:-:S04]  /*1160*/  IMAD.WIDE.U32 R4, R0, 0x4, R2 ;  /* 0x0000000400047825 */ /* 0x000fc800078e0002 */
[----:B------:R-:W-:Y:S01]  /*1170*/  IMAD.WIDE.U32 R2, R9, 0x4, R2 ;  /* 0x0000000409027825 */ /* 0x000fe200078e0002 */
[----:B0-----:R-:W-:Y:S04]  /*1180*/  STG.E desc[UR8][R4.64], R7 ;  /* 0x0000000704007986 */ /* 0x001fe8000c101908 */
[----:B-1----:R-:W-:Y:S01]  /*1190*/  STG.E desc[UR8][R2.64], R13 ;  /* 0x0000000d02007986 */ /* 0x002fe2000c101908 */
[----:B------:R-:W-:Y:S05]  /*11a0*/  EXIT ;  /* 0x000000000000794d */ /* 0x000fea0003800000 */
.L_x_0:
[----:B------:R-:W-:-:S00]  /*11b0*/  BRA `(.L_x_0) ;  /* 0xfffffffc00fc7947 */ /* 0x000fc0000383ffff */
[----:B------:R-:W-:-:S00]  /*11c0*/  NOP ;  /* 0x0000000000007918 */ /* 0x000fc00000000000 */
        /* <DEDUP_REMOVED lines=11> */
.L_x_1:


//--------------------- .nv.shared._Z3fftPfS_     --------------------------
	.section	.nv.shared._Z3fftPfS_,"aw",@nobits
	.sectionflags	@""
	.align	4
.nv.shared._Z3fftPfS_:
	.zero		17408


//--------------------- .nv.shared.reserved.0     --------------------------
	.section	.nv.shared.reserved.0,"aw",@nobits
	.weak		__nv_reservedSMEM_offset_0_alias
	.size		__nv_reservedSMEM_offset_0_alias, 0, 64
	.other		__nv_reservedSMEM_offset_0_alias,@"STO_CUDA_RESERVED_SHARED STV_DEFAULT"
__nv_reservedSMEM_offset_0_alias:
	.zero		0
	.zero		64


//--------------------- .nv.constant0._Z3fftPfS_  --------------------------
	.section	.nv.constant0._Z3fftPfS_,"a",@progbits
	.sectionflags	@""
	.align	4
.nv.constant0._Z3fftPfS_:
	.zero		912


//--------------------- SYMBOLS --------------------------

	.type		.nv.reservedSmem.offset0,@object
	.size		.nv.reservedSmem.offset0,0x4
	.type		.nv.reservedSmem.cap,@object
	.size		.nv.reservedSmem.cap,0x4
